//
// Generated by NVIDIA NVVM Compiler
//
// Compiler Build ID: CL-36424714
// Cuda compilation tools, release 13.0, V13.0.88
// Based on NVVM 20.0.0
//

.version 9.0
.target sm_100
.address_size 64

	// .globl	_Z8myKernelPVi

.visible .entry _Z8myKernelPVi(
	.param .u64 .ptr .align 1 _Z8myKernelPVi_param_0
)
{
	.reg .pred 	%p<2>;
	.reg .b64 	%rd<13>;

	ld.param.u64 	%rd6, [_Z8myKernelPVi_param_0];
	mov.b64 	%rd12, 0;
	mov.b64 	%rd11, 2;
$L__BB0_1:
	add.s64 	%rd9, %rd11, %rd12;
	add.s64 	%rd3, %rd9, -2;
	setp.eq.s64 	%p1, %rd11, 100000002;
	@%p1 bra 	$L__BB0_3;
	add.s64 	%rd12, %rd11, %rd3;
	add.s64 	%rd11, %rd11, 4;
	bra.uni 	$L__BB0_1;
$L__BB0_3:
	cvta.to.global.u64 	%rd10, %rd6;
	st.volatile.global.u32 	[%rd10], %rd3;
	ret;

}


// ===== COMPILED SASS (sm_100) =====

	.target	sm_100

	.elftype	@"ET_EXEC"


//--------------------- .note.nv.tkinfo           --------------------------
	.section	.note.nv.tkinfo,"",@"SHT_NOTE"
	.sectionflags	@"SHF_NOTE_NV_TKINFO"
	.tkinfo
        /*0018*/ 	.word	0x00000002
        /*0030*/ 	.string	""
        /*0030*/ 	.string	"ptxas"
        /*0030*/ 	.string	"Cuda compilation tools, release 13.0, V13.0.88"
        /*0030*/ 	.string	"Build cuda_13.0.r13.0/compiler.36424714_0"
        /*0030*/ 	.string	"-arch sm_100 -m 64 "



//--------------------- .note.nv.cuinfo           --------------------------
	.section	.note.nv.cuinfo,"",@"SHT_NOTE"
	.sectionflags	@"SHF_NOTE_NV_CUINFO"
        /*0018*/ 	.short	0x0002
        /*001a*/ 	.short	0x0064
        /*001c*/ 	.short	0x0082
	.zero		2


//--------------------- .nv.info                  --------------------------
	.section	.nv.info,"",@"SHT_CUDA_INFO"
	.align	4


	//----- nvinfo : EIATTR_REGCOUNT
	.align		4
        /*0000*/ 	.byte	0x04, 0x2f
        /*0002*/ 	.short	(.L_1 - .L_0)
	.align		4
.L_0:
        /*0004*/ 	.word	index@(_Z8myKernelPVi)
        /*0008*/ 	.word	0x00000009


	//----- nvinfo : EIATTR_FRAME_SIZE
	.align		4
.L_1:
        /*000c*/ 	.byte	0x04, 0x11
        /*000e*/ 	.short	(.L_3 - .L_2)
	.align		4
.L_2:
        /*0010*/ 	.word	index@(_Z8myKernelPVi)
        /*0014*/ 	.word	0x00000000


	//----- nvinfo : EIATTR_MIN_STACK_SIZE
	.align		4
.L_3:
        /*0018*/ 	.byte	0x04, 0x12
        /*001a*/ 	.short	(.L_5 - .L_4)
	.align		4
.L_4:
        /*001c*/ 	.word	index@(_Z8myKernelPVi)
        /*0020*/ 	.word	0x00000000
.L_5:


//--------------------- .nv.compat                --------------------------
	.section	.nv.compat,"",@"SHT_CUDA_COMPAT_INFO"
	.align	4
        /*0000*/ 	.byte	0x02, 0x09, 0x00, 0x00, 0x02, 0x02, 0x01, 0x00, 0x02, 0x05, 0x05, 0x00, 0x03, 0x07, 0x01, 0x01
        /*0010*/ 	.byte	0x02, 0x03, 0x00, 0x00, 0x02, 0x06, 0x01, 0x00, 0x04, 0x0b, 0x08, 0x00, 0x09, 0x00, 0x00, 0x00
        /*0020*/ 	.byte	0x00, 0x00, 0x00, 0x00


//--------------------- .nv.info._Z8myKernelPVi   --------------------------
	.section	.nv.info._Z8myKernelPVi,"",@"SHT_CUDA_INFO"
	.sectionflags	@""
	.align	4


	//----- nvinfo : EIATTR_CUDA_API_VERSION
	.align		4
        /*0000*/ 	.byte	0x04, 0x37
        /*0002*/ 	.short	(.L_7 - .L_6)
.L_6:
        /*0004*/ 	.word	0x00000082


	//----- nvinfo : EIATTR_KPARAM_INFO
	.align		4
.L_7:
        /*0008*/ 	.byte	0x04, 0x17
        /*000a*/ 	.short	(.L_9 - .L_8)
.L_8:
        /*000c*/ 	.word	0x00000000
        /*0010*/ 	.short	0x0000
        /*0012*/ 	.short	0x0000
        /*0014*/ 	.byte	0x00, 0xf5, 0x21, 0x00


	//----- nvinfo : EIATTR_SPARSE_MMA_MASK
	.align		4
.L_9:
        /*0018*/ 	.byte	0x03, 0x50
        /*001a*/ 	.short	0x0000


	//----- nvinfo : EIATTR_MAXREG_COUNT
	.align		4
        /*001c*/ 	.byte	0x03, 0x1b
        /*001e*/ 	.short	0x00ff


	//----- nvinfo : EIATTR_MERCURY_ISA_VERSION
	.align		4
        /*0020*/ 	.byte	0x03, 0x5f
        /*0022*/ 	.short	0x0101


	//----- nvinfo : EIATTR_VRC_CTA_INIT_COUNT
	.align		4
        /*0024*/ 	.byte	0x02, 0x4a
	.zero		1
	.zero		1


	//----- nvinfo : EIATTR_EXIT_INSTR_OFFSETS
	.align		4
        /*0028*/ 	.byte	0x04, 0x1c
        /*002a*/ 	.short	(.L_11 - .L_10)


	//   ....[0]....
.L_10:
        /*002c*/ 	.word	0x000012d0


	//----- nvinfo : EIATTR_CBANK_PARAM_SIZE
	.align		4
.L_11:
        /*0030*/ 	.byte	0x03, 0x19
        /*0032*/ 	.short	0x0008


	//----- nvinfo : EIATTR_PARAM_CBANK
	.align		4
        /*0034*/ 	.byte	0x04, 0x0a
        /*0036*/ 	.short	(.L_13 - .L_12)
	.align		4
.L_12:
        /*0038*/ 	.word	index@(.nv.constant0._Z8myKernelPVi)
        /*003c*/ 	.short	0x0380
        /*003e*/ 	.short	0x0008


	//----- nvinfo : EIATTR_SW_WAR
	.align		4
.L_13:
        /*0040*/ 	.byte	0x04, 0x36
        /*0042*/ 	.short	(.L_15 - .L_14)
.L_14:
        /*0044*/ 	.word	0x00000008
.L_15:


//--------------------- .nv.callgraph             --------------------------
	.section	.nv.callgraph,"",@"SHT_CUDA_CALLGRAPH"
	.align	4
	.sectionentsize	8
	.align		4
        /*0000*/ 	.word	0x00000000
	.align		4
        /*0004*/ 	.word	0xffffffff
	.align		4
        /*0008*/ 	.word	0x00000000
	.align		4
        /*000c*/ 	.word	0xfffffffe
	.align		4
        /*0010*/ 	.word	0x00000000
	.align		4
        /*0014*/ 	.word	0xfffffffd
	.align		4
        /*0018*/ 	.word	0x00000000
	.align		4
        /*001c*/ 	.word	0xfffffffc


//--------------------- .text._Z8myKernelPVi      --------------------------
	.section	.text._Z8myKernelPVi,"ax",@progbits
	.align	128
        .global         _Z8myKernelPVi
        .type           _Z8myKernelPVi,@function
        .size           _Z8myKernelPVi,(.L_x_2 - _Z8myKernelPVi)
        .other          _Z8myKernelPVi,@"STO_CUDA_ENTRY STV_DEFAULT"
_Z8myKernelPVi:
.text._Z8myKernelPVi:
[----:B------:R-:W-:Y:S01]  /*0000*/  LDC R1, c[0x0][0x37c] ;  /* 0x0000df00ff017b82 */ /* 0x000fe20000000800 */
[----:B------:R-:W-:Y:S01]  /*0010*/  IMAD.MOV.U32 R0, RZ, RZ, 0x72 ;  /* 0x00000072ff007424 */ /* 0x000fe200078e00ff */
[----:B------:R-:W0:Y:S01]  /*0020*/  LDCU.64 UR4, c[0x0][0x358] ;  /* 0x00006b00ff0477ac */ /* 0x000e220008000a00 */
[----:B------:R-:W-:Y:S02]  /*0030*/  IMAD.MOV.U32 R6, RZ, RZ, RZ ;  /* 0x000000ffff067224 */ /* 0x000fe400078e00ff */
[----:B------:R-:W-:-:S07]  /*0040*/  IMAD.MOV.U32 R5, RZ, RZ, 0xc78 ;  /* 0x00000c78ff057424 */ /* 0x000fce00078e00ff */
.L_x_0:
[C---:B------:R-:W-:Y:S02]  /*0050*/  VIADD R4, R0.reuse, 0x4 ;  /* 0x0000000400047836 */ /* 0x040fe40000000000 */
[----:B------:R-:W-:-:S03]  /*0060*/  VIADD R2, R0, 0x8 ;  /* 0x0000000800027836 */ /* 0x000fc60000000000 */
[----:B------:R-:W-:Y:S01]  /*0070*/  IADD3 R3, PT, PT, R4, R0, R5 ;  /* 0x0000000004037210 */ /* 0x000fe20007ffe005 */
[----:B------:R-:W-:-:S03]  /*0080*/  VIADD R5, R0, 0x1bc ;  /* 0x000001bc00057836 */ /* 0x000fc60000000000 */
[----:B------:R-:W-:Y:S01]  /*0090*/  IADD3 R3, PT, PT, R4, -0x2, R3 ;  /* 0xfffffffe04037810 */ /* 0x000fe20007ffe003 */
[----:B------:R-:W-:-:S03]  /*00a0*/  VIADD R4, R0, 0xc ;  /* 0x0000000c00047836 */ /* 0x000fc60000000000 */
[----:B------:R-:W-:-:S04]  /*00b0*/  IADD3 R3, PT, PT, R2, -0x2, R3 ;  /* 0xfffffffe02037810 */ /* 0x000fc80007ffe003 */
        /* <DEDUP_REMOVED lines=267> */
[----:B------:R-:W-:-:S04]  /*1170*/  IADD3 R3, PT, PT, R4, -0x2, R3 ;  /* 0xfffffffe04037810 */ /* 0x000fc80007ffe003 */
[----:B------:R-:W-:Y:S01]  /*1180*/  IADD3 R4, PT, PT, R2, -0x2, R3 ;  /* 0xfffffffe02047810 */ /* 0x000fe20007ffe003 */
[----:B------:R-:W-:-:S03]  /*1190*/  VIADD R3, R0, 0x1c0 ;  /* 0x000001c000037836 */ /* 0x000fc60000000000 */
[----:B------:R-:W-:Y:S01]  /*11a0*/  IADD3 R4, PT, PT, R5, R2, R4 ;  /* 0x0000000205047210 */ /* 0x000fe20007ffe004 */
[----:B------:R-:W-:-:S03]  /*11b0*/  VIADD R2, R0, 0x1c4 ;  /* 0x000001c400027836 */ /* 0x000fc60000000000 */
[----:B------:R-:W-:-:S04]  /*11c0*/  IADD3 R4, PT, PT, R5, -0x2, R4 ;  /* 0xfffffffe05047810 */ /* 0x000fc80007ffe004 */
[----:B------:R-:W-:Y:S01]  /*11d0*/  IADD3 R5, PT, PT, R3, -0x2, R4 ;  /* 0xfffffffe03057810 */ /* 0x000fe20007ffe004 */
[----:B------:R-:W-:-:S03]  /*11e0*/  VIADD R4, R0, 0x1c8 ;  /* 0x000001c800047836 */ /* 0x000fc60000000000 */
[----:B------:R-:W-:Y:S01]  /*11f0*/  IADD3 R5, PT, PT, R2, R3, R5 ;  /* 0x0000000302057210 */ /* 0x000fe20007ffe005 */
[C---:B------:R-:W-:Y:S01]  /*1200*/  VIADD R3, R0.reuse, 0x1cc ;  /* 0x000001cc00037836 */ /* 0x040fe20000000000 */
[----:B------:R-:W-:Y:S02]  /*1210*/  IADD3 R0, P0, PT, R0, 0x1d0, RZ ;  /* 0x000001d000007810 */ /* 0x000fe40007f1e0ff */
[----:B------:R-:W-:-:S03]  /*1220*/  IADD3 R5, PT, PT, R2, -0x2, R5 ;  /* 0xfffffffe02057810 */ /* 0x000fc60007ffe005 */
[----:B------:R-:W-:Y:S01]  /*1230*/  IMAD.X R6, RZ, RZ, R6, P0 ;  /* 0x000000ffff067224 */ /* 0x000fe200000e0606 */
[----:B------:R-:W-:Y:S02]  /*1240*/  ISETP.NE.U32.AND P0, PT, R0, 0x5f5e102, PT ;  /* 0x05f5e1020000780c */ /* 0x000fe40003f05070 */
[----:B------:R-:W-:Y:S02]  /*1250*/  IADD3 R2, PT, PT, R4, -0x2, R5 ;  /* 0xfffffffe04027810 */ /* 0x000fe40007ffe005 */
[----:B------:R-:W-:Y:S02]  /*1260*/  ISETP.NE.AND.EX P0, PT, R6, RZ, PT, P0 ;  /* 0x000000ff0600720c */ /* 0x000fe40003f05300 */
[----:B------:R-:W-:-:S04]  /*1270*/  IADD3 R2, PT, PT, R3, R4, R2 ;  /* 0x0000000403027210 */ /* 0x000fc80007ffe002 */
[----:B------:R-:W-:-:S04]  /*1280*/  IADD3 R3, PT, PT, R3, -0x2, R2 ;  /* 0xfffffffe03037810 */ /* 0x000fc80007ffe002 */
[----:B------:R-:W-:-:S03]  /*1290*/  IADD3 R5, PT, PT, R0, -0x2, R3 ;  /* 0xfffffffe00057810 */ /* 0x000fc60007ffe003 */
[----:B------:R-:W-:Y:S05]  /*12a0*/  @P0 BRA `(.L_x_0) ;  /* 0xffffffec00680947 */ /* 0x000fea000383ffff */
[----:B------:R-:W0:Y:S02]  /*12b0*/  LDC.64 R2, c[0x0][0x380] ;  /* 0x0000e000ff027b82 */ /* 0x000e240000000a00 */
[----:B0-----:R-:W-:Y:S01]  /*12c0*/  STG.E.STRONG.SYS desc[UR4][R2.64], R5 ;  /* 0x0000000502007986 */ /* 0x001fe2000c115904 */
[----:B------:R-:W-:Y:S05]  /*12d0*/  EXIT ;  /* 0x000000000000794d */ /* 0x000fea0003800000 */
.L_x_1:
[----:B------:R-:W-:-:S00]  /*12e0*/  BRA `(.L_x_1) ;  /* 0xfffffffc00fc7947 */ /* 0x000fc0000383ffff */
[----:B------:R-:W-:-:S00]  /*12f0*/  NOP ;  /* 0x0000000000007918 */ /* 0x000fc00000000000 */
        /* <DEDUP_REMOVED lines=8> */
.L_x_2:


//--------------------- .nv.shared.reserved.0     --------------------------
	.section	.nv.shared.reserved.0,"aw",@nobits
	.weak		__nv_reservedSMEM_offset_0_alias
	.size		__nv_reservedSMEM_offset_0_alias, 0, 64
	.other		__nv_reservedSMEM_offset_0_alias,@"STO_CUDA_RESERVED_SHARED STV_DEFAULT"
__nv_reservedSMEM_offset_0_alias:
	.zero		0
	.zero		64


//--------------------- .nv.constant0._Z8myKernelPVi --------------------------
	.section	.nv.constant0._Z8myKernelPVi,"a",@progbits
	.sectionflags	@""
	.align	4
.nv.constant0._Z8myKernelPVi:
	.zero		904


//--------------------- SYMBOLS --------------------------

	.type		.nv.reservedSmem.offset0,@object
	.size		.nv.reservedSmem.offset0,0x4
